//
// Generated by NVIDIA NVVM Compiler
//
// Compiler Build ID: CL-36424714
// Cuda compilation tools, release 13.0, V13.0.88
// Based on NVVM 20.0.0
//

.version 9.0
.target sm_100
.address_size 64


.entry _Z13sum_of_squarePiS_(
	.param .u64 .ptr .align 1 _Z13sum_of_squarePiS__param_0,
	.param .u64 .ptr .align 1 _Z13sum_of_squarePiS__param_1
)
{
	.reg .pred 	%p<6>;
	.reg .b32 	%r<28>;
	.reg .b64 	%rd<13>;

	ld.param.u64 	%rd5, [_Z13sum_of_squarePiS__param_0];
	ld.param.u64 	%rd4, [_Z13sum_of_squarePiS__param_1];
	cvta.to.global.u64 	%rd6, %rd5;
	mov.u32 	%r1, %tid.x;
	mul.lo.s32 	%r22, %r1, 391;
	mul.wide.u32 	%rd7, %r1, 1564;
	add.s64 	%rd8, %rd7, %rd6;
	add.s64 	%rd12, %rd8, 8;
	mov.b32 	%r21, 0;
	mov.u32 	%r24, %r21;
$L__BB0_1:
	setp.gt.u32 	%p1, %r22, 99998;
	@%p1 bra 	$L__BB0_3;
	ld.global.u32 	%r17, [%rd12+-8];
	mad.lo.s32 	%r24, %r17, %r17, %r24;
$L__BB0_3:
	setp.gt.u32 	%p2, %r22, 99997;
	@%p2 bra 	$L__BB0_5;
	ld.global.u32 	%r18, [%rd12+-4];
	mad.lo.s32 	%r24, %r18, %r18, %r24;
$L__BB0_5:
	setp.gt.u32 	%p3, %r22, 99996;
	@%p3 bra 	$L__BB0_7;
	ld.global.u32 	%r19, [%rd12];
	mad.lo.s32 	%r24, %r19, %r19, %r24;
$L__BB0_7:
	setp.eq.s32 	%p4, %r21, 388;
	@%p4 bra 	$L__BB0_11;
	setp.gt.u32 	%p5, %r22, 99995;
	@%p5 bra 	$L__BB0_10;
	ld.global.u32 	%r20, [%rd12+4];
	mad.lo.s32 	%r24, %r20, %r20, %r24;
$L__BB0_10:
	add.s32 	%r22, %r22, 4;
	add.s32 	%r21, %r21, 4;
	add.s64 	%rd12, %rd12, 16;
	bra.uni 	$L__BB0_1;
$L__BB0_11:
	cvta.to.global.u64 	%rd9, %rd4;
	mul.wide.u32 	%rd10, %r1, 4;
	add.s64 	%rd11, %rd9, %rd10;
	st.global.u32 	[%rd11], %r24;
	ret;

}


// ===== COMPILED SASS (sm_100) =====

	.target	sm_100

	.elftype	@"ET_EXEC"


//--------------------- .note.nv.tkinfo           --------------------------
	.section	.note.nv.tkinfo,"",@"SHT_NOTE"
	.sectionflags	@"SHF_NOTE_NV_TKINFO"
	.tkinfo
        /*0018*/ 	.word	0x00000002
        /*0030*/ 	.string	""
        /*0030*/ 	.string	"ptxas"
        /*0030*/ 	.string	"Cuda compilation tools, release 13.0, V13.0.88"
        /*0030*/ 	.string	"Build cuda_13.0.r13.0/compiler.36424714_0"
        /*0030*/ 	.string	"-arch sm_100 -m 64 "



//--------------------- .note.nv.cuinfo           --------------------------
	.section	.note.nv.cuinfo,"",@"SHT_NOTE"
	.sectionflags	@"SHF_NOTE_NV_CUINFO"
        /*0018*/ 	.short	0x0002
        /*001a*/ 	.short	0x0064
        /*001c*/ 	.short	0x0082
	.zero		2


//--------------------- .nv.info                  --------------------------
	.section	.nv.info,"",@"SHT_CUDA_INFO"
	.align	4


	//----- nvinfo : EIATTR_REGCOUNT
	.align		4
        /*0000*/ 	.byte	0x04, 0x2f
        /*0002*/ 	.short	(.L_1 - .L_0)
	.align		4
.L_0:
        /*0004*/ 	.word	index@(_Z13sum_of_squarePiS_)
        /*0008*/ 	.word	0x0000000b


	//----- nvinfo : EIATTR_FRAME_SIZE
	.align		4
.L_1:
        /*000c*/ 	.byte	0x04, 0x11
        /*000e*/ 	.short	(.L_3 - .L_2)
	.align		4
.L_2:
        /*0010*/ 	.word	index@(_Z13sum_of_squarePiS_)
        /*0014*/ 	.word	0x00000000


	//----- nvinfo : EIATTR_MIN_STACK_SIZE
	.align		4
.L_3:
        /*0018*/ 	.byte	0x04, 0x12
        /*001a*/ 	.short	(.L_5 - .L_4)
	.align		4
.L_4:
        /*001c*/ 	.word	index@(_Z13sum_of_squarePiS_)
        /*0020*/ 	.word	0x00000000
.L_5:


//--------------------- .nv.compat                --------------------------
	.section	.nv.compat,"",@"SHT_CUDA_COMPAT_INFO"
	.align	4
        /*0000*/ 	.byte	0x02, 0x09, 0x00, 0x00, 0x02, 0x02, 0x01, 0x00, 0x02, 0x05, 0x05, 0x00, 0x03, 0x07, 0x01, 0x01
        /*0010*/ 	.byte	0x02, 0x03, 0x00, 0x00, 0x02, 0x06, 0x01, 0x00, 0x04, 0x0b, 0x08, 0x00, 0x09, 0x00, 0x00, 0x00
        /*0020*/ 	.byte	0x00, 0x00, 0x00, 0x00


//--------------------- .nv.info._Z13sum_of_squarePiS_ --------------------------
	.section	.nv.info._Z13sum_of_squarePiS_,"",@"SHT_CUDA_INFO"
	.sectionflags	@""
	.align	4


	//----- nvinfo : EIATTR_CUDA_API_VERSION
	.align		4
        /*0000*/ 	.byte	0x04, 0x37
        /*0002*/ 	.short	(.L_7 - .L_6)
.L_6:
        /*0004*/ 	.word	0x00000082


	//----- nvinfo : EIATTR_KPARAM_INFO
	.align		4
.L_7:
        /*0008*/ 	.byte	0x04, 0x17
        /*000a*/ 	.short	(.L_9 - .L_8)
.L_8:
        /*000c*/ 	.word	0x00000000
        /*0010*/ 	.short	0x0001
        /*0012*/ 	.short	0x0008
        /*0014*/ 	.byte	0x00, 0xf5, 0x21, 0x00


	//----- nvinfo : EIATTR_KPARAM_INFO
	.align		4
.L_9:
        /*0018*/ 	.byte	0x04, 0x17
        /*001a*/ 	.short	(.L_11 - .L_10)
.L_10:
        /*001c*/ 	.word	0x00000000
        /*0020*/ 	.short	0x0000
        /*0022*/ 	.short	0x0000
        /*0024*/ 	.byte	0x00, 0xf5, 0x21, 0x00


	//----- nvinfo : EIATTR_SPARSE_MMA_MASK
	.align		4
.L_11:
        /*0028*/ 	.byte	0x03, 0x50
        /*002a*/ 	.short	0x0000


	//----- nvinfo : EIATTR_MAXREG_COUNT
	.align		4
        /*002c*/ 	.byte	0x03, 0x1b
        /*002e*/ 	.short	0x00ff


	//----- nvinfo : EIATTR_MERCURY_ISA_VERSION
	.align		4
        /*0030*/ 	.byte	0x03, 0x5f
        /*0032*/ 	.short	0x0101


	//----- nvinfo : EIATTR_VRC_CTA_INIT_COUNT
	.align		4
        /*0034*/ 	.byte	0x02, 0x4a
	.zero		1
	.zero		1


	//----- nvinfo : EIATTR_EXIT_INSTR_OFFSETS
	.align		4
        /*0038*/ 	.byte	0x04, 0x1c
        /*003a*/ 	.short	(.L_13 - .L_12)


	//   ....[0]....
.L_12:
        /*003c*/ 	.word	0x00000200


	//----- nvinfo : EIATTR_CBANK_PARAM_SIZE
	.align		4
.L_13:
        /*0040*/ 	.byte	0x03, 0x19
        /*0042*/ 	.short	0x0010


	//----- nvinfo : EIATTR_PARAM_CBANK
	.align		4
        /*0044*/ 	.byte	0x04, 0x0a
        /*0046*/ 	.short	(.L_15 - .L_14)
	.align		4
.L_14:
        /*0048*/ 	.word	index@(.nv.constant0._Z13sum_of_squarePiS_)
        /*004c*/ 	.short	0x0380
        /*004e*/ 	.short	0x0010


	//----- nvinfo : EIATTR_SW_WAR
	.align		4
.L_15:
        /*0050*/ 	.byte	0x04, 0x36
        /*0052*/ 	.short	(.L_17 - .L_16)
.L_16:
        /*0054*/ 	.word	0x00000008
.L_17:


//--------------------- .nv.callgraph             --------------------------
	.section	.nv.callgraph,"",@"SHT_CUDA_CALLGRAPH"
	.align	4
	.sectionentsize	8
	.align		4
        /*0000*/ 	.word	0x00000000
	.align		4
        /*0004*/ 	.word	0xffffffff
	.align		4
        /*0008*/ 	.word	0x00000000
	.align		4
        /*000c*/ 	.word	0xfffffffe
	.align		4
        /*0010*/ 	.word	0x00000000
	.align		4
        /*0014*/ 	.word	0xfffffffd
	.align		4
        /*0018*/ 	.word	0x00000000
	.align		4
        /*001c*/ 	.word	0xfffffffc


//--------------------- .text._Z13sum_of_squarePiS_ --------------------------
	.section	.text._Z13sum_of_squarePiS_,"ax",@progbits
	.align	128
.text._Z13sum_of_squarePiS_:
        .type           _Z13sum_of_squarePiS_,@function
        .size           _Z13sum_of_squarePiS_,(.L_x_3 - _Z13sum_of_squarePiS_)
        .other          _Z13sum_of_squarePiS_,@"STO_CUDA_ENTRY STV_DEFAULT"
_Z13sum_of_squarePiS_:
[----:B------:R-:W-:Y:S01]  /*0000*/  LDC R1, c[0x0][0x37c] ;  /* 0x0000df00ff017b82 */ /* 0x000fe20000000800 */
[----:B------:R-:W0:Y:S07]  /*0010*/  S2R R7, SR_TID.X ;  /* 0x0000000000077919 */ /* 0x000e2e0000002100 */
[----:B------:R-:W0:Y:S01]  /*0020*/  LDC.64 R2, c[0x0][0x380] ;  /* 0x0000e000ff027b82 */ /* 0x000e220000000a00 */
[----:B------:R-:W-:Y:S01]  /*0030*/  HFMA2 R5, -RZ, RZ, 0, 0 ;  /* 0x00000000ff057431 */ /* 0x000fe200000001ff */
[----:B------:R-:W1:Y:S01]  /*0040*/  LDCU.64 UR6, c[0x0][0x358] ;  /* 0x00006b00ff0677ac */ /* 0x000e620008000a00 */
[----:B------:R-:W-:Y:S01]  /*0050*/  UMOV UR4, URZ ;  /* 0x000000ff00047c82 */ /* 0x000fe20008000000 */
[----:B0-----:R-:W-:-:S04]  /*0060*/  IMAD.WIDE.U32 R2, R7, 0x61c, R2 ;  /* 0x0000061c07027825 */ /* 0x001fc800078e0002 */
[----:B------:R-:W-:Y:S01]  /*0070*/  IMAD R0, R7, 0x187, RZ ;  /* 0x0000018707007824 */ /* 0x000fe200078e02ff */
[----:B------:R-:W-:-:S04]  /*0080*/  IADD3 R2, P0, PT, R2, 0x8, RZ ;  /* 0x0000000802027810 */ /* 0x000fc80007f1e0ff */
[----:B-1----:R-:W-:-:S09]  /*0090*/  IADD3.X R3, PT, PT, RZ, R3, RZ, P0, !PT ;  /* 0x00000003ff037210 */ /* 0x002fd200007fe4ff */
.L_x_1:
[C---:B------:R-:W-:Y:S02]  /*00a0*/  ISETP.GT.U32.AND P0, PT, R0.reuse, 0x1869e, PT ;  /* 0x0001869e0000780c */ /* 0x040fe40003f04070 */
[C---:B------:R-:W-:Y:S02]  /*00b0*/  ISETP.GT.U32.AND P1, PT, R0.reuse, 0x1869d, PT ;  /* 0x0001869d0000780c */ /* 0x040fe40003f24070 */
[----:B------:R-:W-:-:S09]  /*00c0*/  ISETP.GT.U32.AND P2, PT, R0, 0x1869c, PT ;  /* 0x0001869c0000780c */ /* 0x000fd20003f44070 */
[----:B------:R-:W2:Y:S04]  /*00d0*/  @!P0 LDG.E R4, desc[UR6][R2.64+-0x8] ;  /* 0xfffff80602048981 */ /* 0x000ea8000c1e1900 */
[----:B------:R-:W3:Y:S04]  /*00e0*/  @!P1 LDG.E R6, desc[UR6][R2.64+-0x4] ;  /* 0xfffffc0602069981 */ /* 0x000ee8000c1e1900 */
[----:B------:R-:W4:Y:S01]  /*00f0*/  @!P2 LDG.E R8, desc[UR6][R2.64] ;  /* 0x000000060208a981 */ /* 0x000f22000c1e1900 */
[----:B------:R-:W-:Y:S01]  /*0100*/  UISETP.NE.AND UP0, UPT, UR4, 0x184, UPT ;  /* 0x000001840400788c */ /* 0x000fe2000bf05270 */
[----:B--2---:R-:W-:-:S04]  /*0110*/  @!P0 IMAD R5, R4, R4, R5 ;  /* 0x0000000404058224 */ /* 0x004fc800078e0205 */
[----:B---3--:R-:W-:-:S04]  /*0120*/  @!P1 IMAD R5, R6, R6, R5 ;  /* 0x0000000606059224 */ /* 0x008fc800078e0205 */
[----:B----4-:R-:W-:Y:S01]  /*0130*/  @!P2 IMAD R5, R8, R8, R5 ;  /* 0x000000080805a224 */ /* 0x010fe200078e0205 */
[----:B------:R-:W-:Y:S06]  /*0140*/  BRA.U !UP0, `(.L_x_0) ;  /* 0x0000000108207547 */ /* 0x000fec000b800000 */
[----:B------:R-:W-:-:S13]  /*0150*/  ISETP.GT.U32.AND P0, PT, R0, 0x1869b, PT ;  /* 0x0001869b0000780c */ /* 0x000fda0003f04070 */
[----:B------:R0:W2:Y:S01]  /*0160*/  @!P0 LDG.E R4, desc[UR6][R2.64+0x4] ;  /* 0x0000040602048981 */ /* 0x0000a2000c1e1900 */
[----:B------:R-:W-:Y:S01]  /*0170*/  IADD3 R0, PT, PT, R0, 0x4, RZ ;  /* 0x0000000400007810 */ /* 0x000fe20007ffe0ff */
[----:B------:R-:W-:Y:S01]  /*0180*/  UIADD3 UR4, UPT, UPT, UR4, 0x4, URZ ;  /* 0x0000000404047890 */ /* 0x000fe2000fffe0ff */
[----:B0-----:R-:W-:-:S04]  /*0190*/  IADD3 R2, P1, PT, R2, 0x10, RZ ;  /* 0x0000001002027810 */ /* 0x001fc80007f3e0ff */
[----:B------:R-:W-:Y:S01]  /*01a0*/  IADD3.X R3, PT, PT, RZ, R3, RZ, P1, !PT ;  /* 0x00000003ff037210 */ /* 0x000fe20000ffe4ff */
[----:B--2---:R-:W-:Y:S01]  /*01b0*/  @!P0 IMAD R5, R4, R4, R5 ;  /* 0x0000000404058224 */ /* 0x004fe200078e0205 */
[----:B------:R-:W-:Y:S07]  /*01c0*/  BRA `(.L_x_1) ;  /* 0xfffffffc00b47947 */ /* 0x000fee000383ffff */
.L_x_0:
[----:B------:R-:W0:Y:S02]  /*01d0*/  LDC.64 R2, c[0x0][0x388] ;  /* 0x0000e200ff027b82 */ /* 0x000e240000000a00 */
[----:B0-----:R-:W-:-:S05]  /*01e0*/  IMAD.WIDE.U32 R2, R7, 0x4, R2 ;  /* 0x0000000407027825 */ /* 0x001fca00078e0002 */
[----:B------:R-:W-:Y:S01]  /*01f0*/  STG.E desc[UR6][R2.64], R5 ;  /* 0x0000000502007986 */ /* 0x000fe2000c101906 */
[----:B------:R-:W-:Y:S05]  /*0200*/  EXIT ;  /* 0x000000000000794d */ /* 0x000fea0003800000 */
.L_x_2:
[----:B------:R-:W-:-:S00]  /*0210*/  BRA `(.L_x_2) ;  /* 0xfffffffc00fc7947 */ /* 0x000fc0000383ffff */
[----:B------:R-:W-:-:S00]  /*0220*/  NOP ;  /* 0x0000000000007918 */ /* 0x000fc00000000000 */
        /* <DEDUP_REMOVED lines=13> */
.L_x_3:


//--------------------- .nv.shared.reserved.0     --------------------------
	.section	.nv.shared.reserved.0,"aw",@nobits
	.weak		__nv_reservedSMEM_offset_0_alias
	.size		__nv_reservedSMEM_offset_0_alias, 0, 64
	.other		__nv_reservedSMEM_offset_0_alias,@"STO_CUDA_RESERVED_SHARED STV_DEFAULT"
__nv_reservedSMEM_offset_0_alias:
	.zero		0
	.zero		64


//--------------------- .nv.constant0._Z13sum_of_squarePiS_ --------------------------
	.section	.nv.constant0._Z13sum_of_squarePiS_,"a",@progbits
	.sectionflags	@""
	.align	4
.nv.constant0._Z13sum_of_squarePiS_:
	.zero		912


//--------------------- SYMBOLS --------------------------

	.type		.nv.reservedSmem.offset0,@object
	.size		.nv.reservedSmem.offset0,0x4
